//
// Generated by NVIDIA NVVM Compiler
//
// Compiler Build ID: CL-36424714
// Cuda compilation tools, release 13.0, V13.0.88
// Based on NVVM 20.0.0
//

.version 9.0
.target sm_100
.address_size 64

	// .globl	_Z10maxComparePcPbPi

.visible .entry _Z10maxComparePcPbPi(
	.param .u64 .ptr .align 1 _Z10maxComparePcPbPi_param_0,
	.param .u64 .ptr .align 1 _Z10maxComparePcPbPi_param_1,
	.param .u64 .ptr .align 1 _Z10maxComparePcPbPi_param_2
)
{
	.reg .pred 	%p<3>;
	.reg .b16 	%rs<4>;
	.reg .b32 	%r<9>;
	.reg .b64 	%rd<11>;

	ld.param.u64 	%rd1, [_Z10maxComparePcPbPi_param_0];
	ld.param.u64 	%rd2, [_Z10maxComparePcPbPi_param_1];
	mov.u32 	%r3, %tid.x;
	mov.u32 	%r4, %ctaid.x;
	mov.u32 	%r5, %ntid.x;
	mad.lo.s32 	%r1, %r4, %r5, %r3;
	mov.u32 	%r6, %tid.y;
	mov.u32 	%r7, %ctaid.y;
	mov.u32 	%r8, %ntid.y;
	mad.lo.s32 	%r2, %r7, %r8, %r6;
	setp.eq.s32 	%p1, %r1, %r2;
	@%p1 bra 	$L__BB0_3;
	cvta.to.global.u64 	%rd3, %rd1;
	cvt.s64.s32 	%rd4, %r1;
	add.s64 	%rd5, %rd3, %rd4;
	ld.global.s8 	%rs1, [%rd5];
	cvt.u64.u32 	%rd6, %r2;
	add.s64 	%rd7, %rd3, %rd6;
	ld.global.s8 	%rs2, [%rd7];
	setp.ge.s16 	%p2, %rs1, %rs2;
	@%p2 bra 	$L__BB0_3;
	cvta.to.global.u64 	%rd9, %rd2;
	add.s64 	%rd10, %rd9, %rd4;
	mov.b16 	%rs3, 0;
	st.global.u8 	[%rd10], %rs3;
$L__BB0_3:
	ret;

}
	// .globl	_Z7cudaMaxPcPbPiS_
.visible .entry _Z7cudaMaxPcPbPiS_(
	.param .u64 .ptr .align 1 _Z7cudaMaxPcPbPiS__param_0,
	.param .u64 .ptr .align 1 _Z7cudaMaxPcPbPiS__param_1,
	.param .u64 .ptr .align 1 _Z7cudaMaxPcPbPiS__param_2,
	.param .u64 .ptr .align 1 _Z7cudaMaxPcPbPiS__param_3
)
{
	.reg .pred 	%p<2>;
	.reg .b16 	%rs<4>;
	.reg .b32 	%r<4>;
	.reg .b64 	%rd<15>;

	ld.param.u64 	%rd2, [_Z7cudaMaxPcPbPiS__param_0];
	ld.param.u64 	%rd5, [_Z7cudaMaxPcPbPiS__param_1];
	ld.param.u64 	%rd3, [_Z7cudaMaxPcPbPiS__param_2];
	ld.param.u64 	%rd4, [_Z7cudaMaxPcPbPiS__param_3];
	cvta.to.global.u64 	%rd6, %rd5;
	mov.u32 	%r1, %ctaid.x;
	cvt.u64.u32 	%rd7, %r1;
	add.s64 	%rd1, %rd6, %rd7;
	ld.global.u8 	%rs1, [%rd1];
	setp.eq.s16 	%p1, %rs1, 0;
	@%p1 bra 	$L__BB1_2;
	cvta.to.global.u64 	%rd9, %rd2;
	cvta.to.global.u64 	%rd10, %rd3;
	cvta.to.global.u64 	%rd11, %rd4;
	add.s64 	%rd12, %rd9, %rd7;
	ld.global.u8 	%rs2, [%rd12];
	ld.global.u32 	%r2, [%rd10];
	add.s32 	%r3, %r2, 1;
	st.global.u32 	[%rd10], %r3;
	cvt.s64.s32 	%rd13, %r2;
	add.s64 	%rd14, %rd11, %rd13;
	st.global.u8 	[%rd14], %rs2;
$L__BB1_2:
	mov.b16 	%rs3, 1;
	st.global.u8 	[%rd1], %rs3;
	ret;

}
	// .globl	_Z7fillRowPcS_Pi
.visible .entry _Z7fillRowPcS_Pi(
	.param .u64 .ptr .align 1 _Z7fillRowPcS_Pi_param_0,
	.param .u64 .ptr .align 1 _Z7fillRowPcS_Pi_param_1,
	.param .u64 .ptr .align 1 _Z7fillRowPcS_Pi_param_2
)
{
	.reg .pred 	%p<3>;
	.reg .b16 	%rs<9>;
	.reg .b32 	%r<12>;
	.reg .b64 	%rd<15>;
	.reg .b64 	%fd<12>;

	ld.param.u64 	%rd1, [_Z7fillRowPcS_Pi_param_0];
	ld.param.u64 	%rd2, [_Z7fillRowPcS_Pi_param_1];
	ld.param.u64 	%rd3, [_Z7fillRowPcS_Pi_param_2];
	cvta.to.global.u64 	%rd4, %rd1;
	cvta.to.global.u64 	%rd5, %rd2;
	cvta.to.global.u64 	%rd6, %rd3;
	mov.u32 	%r1, %tid.x;
	mov.u32 	%r2, %ctaid.x;
	mov.u32 	%r3, %ntid.x;
	mad.lo.s32 	%r4, %r2, %r3, %r1;
	ld.global.u32 	%r5, [%rd6];
	add.s32 	%r6, %r5, -1;
	not.b32 	%r7, %r4;
	add.s32 	%r8, %r6, %r7;
	cvt.rn.f64.s32 	%fd1, %r5;
	cvt.rn.f64.s32 	%fd2, %r6;
	mul.f64 	%fd3, %fd2, 0d3FE0000000000000;
	cvt.rn.f64.s32 	%fd4, %r4;
	fma.rn.f64 	%fd5, %fd3, %fd1, %fd4;
	cvt.rzi.s32.f64 	%r9, %fd5;
	setp.gt.s32 	%p1, %r8, %r4;
	selp.f64 	%fd6, 0d3FF0000000000000, 0d0000000000000000, %p1;
	add.s32 	%r10, %r5, %r7;
	cvt.rn.f64.s32 	%fd7, %r10;
	cvt.rn.f64.s32 	%fd8, %r8;
	mul.f64 	%fd9, %fd8, 0d3FE0000000000000;
	mul.f64 	%fd10, %fd9, %fd7;
	fma.rn.f64 	%fd11, %fd10, %fd6, %fd4;
	cvt.rzi.s32.f64 	%r11, %fd11;
	cvt.s64.s32 	%rd7, %r8;
	add.s64 	%rd8, %rd5, %rd7;
	ld.global.u8 	%rs1, [%rd8];
	cvt.s64.s32 	%rd9, %r5;
	add.s64 	%rd10, %rd5, %rd9;
	ld.global.u8 	%rs2, [%rd10+-1];
	setp.eq.s16 	%p2, %rs1, %rs2;
	cvt.s64.s32 	%rd11, %r11;
	add.s64 	%rd12, %rd4, %rd11;
	ld.global.u8 	%rs3, [%rd12];
	add.s16 	%rs4, %rs3, 1;
	selp.b16 	%rs5, %rs4, 50, %p1;
	selp.b16 	%rs6, %rs5, 49, %p2;
	cvt.s64.s32 	%rd13, %r9;
	add.s64 	%rd14, %rd4, %rd13;
	ld.global.u8 	%rs7, [%rd14];
	add.s16 	%rs8, %rs6, %rs7;
	st.global.u8 	[%rd14], %rs8;
	ret;

}
	// .globl	_Z14fillInitialRowPcS_Pi
.visible .entry _Z14fillInitialRowPcS_Pi(
	.param .u64 .ptr .align 1 _Z14fillInitialRowPcS_Pi_param_0,
	.param .u64 .ptr .align 1 _Z14fillInitialRowPcS_Pi_param_1,
	.param .u64 .ptr .align 1 _Z14fillInitialRowPcS_Pi_param_2
)
{
	.reg .pred 	%p<3>;
	.reg .b16 	%rs<9>;
	.reg .b32 	%r<12>;
	.reg .b64 	%rd<15>;
	.reg .b64 	%fd<12>;

	ld.param.u64 	%rd1, [_Z14fillInitialRowPcS_Pi_param_0];
	ld.param.u64 	%rd2, [_Z14fillInitialRowPcS_Pi_param_1];
	ld.param.u64 	%rd3, [_Z14fillInitialRowPcS_Pi_param_2];
	cvta.to.global.u64 	%rd4, %rd1;
	cvta.to.global.u64 	%rd5, %rd2;
	cvta.to.global.u64 	%rd6, %rd3;
	mov.u32 	%r1, %tid.x;
	mov.u32 	%r2, %ctaid.x;
	mov.u32 	%r3, %ntid.x;
	mad.lo.s32 	%r4, %r2, %r3, %r1;
	ld.global.u32 	%r5, [%rd6];
	not.b32 	%r6, %r4;
	add.s32 	%r7, %r5, %r6;
	add.s32 	%r8, %r5, 1;
	cvt.rn.f64.s32 	%fd1, %r8;
	cvt.rn.f64.s32 	%fd2, %r5;
	mul.f64 	%fd3, %fd2, 0d3FE0000000000000;
	cvt.rn.f64.s32 	%fd4, %r4;
	fma.rn.f64 	%fd5, %fd3, %fd1, %fd4;
	cvt.rzi.s32.f64 	%r9, %fd5;
	setp.gt.s32 	%p1, %r7, %r4;
	selp.f64 	%fd6, 0d3FF0000000000000, 0d0000000000000000, %p1;
	sub.s32 	%r10, %r5, %r4;
	cvt.rn.f64.s32 	%fd7, %r10;
	cvt.rn.f64.s32 	%fd8, %r7;
	mul.f64 	%fd9, %fd8, 0d3FE0000000000000;
	mul.f64 	%fd10, %fd9, %fd7;
	fma.rn.f64 	%fd11, %fd10, %fd6, %fd4;
	cvt.rzi.s32.f64 	%r11, %fd11;
	cvt.s64.s32 	%rd7, %r7;
	add.s64 	%rd8, %rd5, %rd7;
	ld.global.u8 	%rs1, [%rd8];
	cvt.s64.s32 	%rd9, %r5;
	add.s64 	%rd10, %rd5, %rd9;
	ld.global.u8 	%rs2, [%rd10];
	setp.eq.s16 	%p2, %rs1, %rs2;
	cvt.s64.s32 	%rd11, %r11;
	add.s64 	%rd12, %rd4, %rd11;
	ld.global.u8 	%rs3, [%rd12];
	add.s16 	%rs4, %rs3, 1;
	selp.b16 	%rs5, %rs4, 50, %p1;
	selp.b16 	%rs6, %rs5, 49, %p2;
	cvt.s64.s32 	%rd13, %r9;
	add.s64 	%rd14, %rd4, %rd13;
	ld.global.u8 	%rs7, [%rd14];
	add.s16 	%rs8, %rs6, %rs7;
	st.global.u8 	[%rd14], %rs8;
	ret;

}
	// .globl	_Z7cudaMinPcS_PbPi
.visible .entry _Z7cudaMinPcS_PbPi(
	.param .u64 .ptr .align 1 _Z7cudaMinPcS_PbPi_param_0,
	.param .u64 .ptr .align 1 _Z7cudaMinPcS_PbPi_param_1,
	.param .u64 .ptr .align 1 _Z7cudaMinPcS_PbPi_param_2,
	.param .u64 .ptr .align 1 _Z7cudaMinPcS_PbPi_param_3
)
{
	.reg .pred 	%p<4>;
	.reg .b16 	%rs<4>;
	.reg .b32 	%r<11>;
	.reg .b64 	%rd<15>;
	.reg .b64 	%fd<6>;

	ld.param.u64 	%rd2, [_Z7cudaMinPcS_PbPi_param_0];
	ld.param.u64 	%rd3, [_Z7cudaMinPcS_PbPi_param_1];
	ld.param.u64 	%rd4, [_Z7cudaMinPcS_PbPi_param_2];
	ld.param.u64 	%rd5, [_Z7cudaMinPcS_PbPi_param_3];
	cvta.to.global.u64 	%rd6, %rd4;
	cvta.to.global.u64 	%rd7, %rd5;
	mov.u32 	%r2, %ctaid.y;
	mov.u32 	%r3, %ctaid.x;
	ld.global.u32 	%r5, [%rd7];
	mad.lo.s32 	%r6, %r5, %r2, %r3;
	not.b32 	%r7, %r3;
	add.s32 	%r8, %r5, %r7;
	sub.s32 	%r9, %r5, %r3;
	cvt.rn.f64.s32 	%fd2, %r9;
	cvt.rn.f64.s32 	%fd3, %r8;
	mul.f64 	%fd4, %fd3, 0d3FE0000000000000;
	cvt.rn.f64.u32 	%fd5, %r2;
	fma.rn.f64 	%fd1, %fd4, %fd2, %fd5;
	cvt.s64.s32 	%rd8, %r6;
	add.s64 	%rd1, %rd6, %rd8;
	ld.global.u8 	%rs1, [%rd1];
	setp.eq.s16 	%p1, %rs1, 0;
	setp.gt.u32 	%p2, %r3, %r2;
	or.pred  	%p3, %p1, %p2;
	@%p3 bra 	$L__BB4_2;
	cvta.to.global.u64 	%rd9, %rd2;
	cvta.to.global.u64 	%rd10, %rd3;
	cvt.rzi.s32.f64 	%r10, %fd1;
	cvt.s64.s32 	%rd11, %r10;
	add.s64 	%rd12, %rd9, %rd11;
	ld.global.u8 	%rs2, [%rd12];
	cvt.u64.u32 	%rd13, %r2;
	add.s64 	%rd14, %rd10, %rd13;
	st.global.u8 	[%rd14], %rs2;
$L__BB4_2:
	mov.b16 	%rs3, 1;
	st.global.u8 	[%rd1], %rs3;
	ret;

}
	// .globl	_Z10minComparePcS_PbPi
.visible .entry _Z10minComparePcS_PbPi(
	.param .u64 .ptr .align 1 _Z10minComparePcS_PbPi_param_0,
	.param .u64 .ptr .align 1 _Z10minComparePcS_PbPi_param_1,
	.param .u64 .ptr .align 1 _Z10minComparePcS_PbPi_param_2,
	.param .u64 .ptr .align 1 _Z10minComparePcS_PbPi_param_3
)
{
	.reg .pred 	%p<9>;
	.reg .b16 	%rs<4>;
	.reg .b32 	%r<24>;
	.reg .b64 	%rd<13>;
	.reg .b64 	%fd<12>;

	ld.param.u64 	%rd2, [_Z10minComparePcS_PbPi_param_0];
	ld.param.u64 	%rd1, [_Z10minComparePcS_PbPi_param_2];
	ld.param.u64 	%rd3, [_Z10minComparePcS_PbPi_param_3];
	cvta.to.global.u64 	%rd4, %rd2;
	cvta.to.global.u64 	%rd5, %rd3;
	mov.u32 	%r4, %ctaid.x;
	mov.u32 	%r6, %tid.x;
	mov.u32 	%r7, %tid.y;
	ld.global.u32 	%r9, [%rd5];
	not.b32 	%r10, %r6;
	add.s32 	%r11, %r9, %r10;
	not.b32 	%r12, %r7;
	add.s32 	%r13, %r9, %r12;
	setp.le.u32 	%p1, %r6, %r4;
	selp.f64 	%fd1, 0d3FF0000000000000, 0d0000000000000000, %p1;
	sub.s32 	%r14, %r9, %r6;
	cvt.rn.f64.s32 	%fd2, %r14;
	cvt.rn.f64.s32 	%fd3, %r11;
	mul.f64 	%fd4, %fd3, 0d3FE0000000000000;
	mul.f64 	%fd5, %fd4, %fd2;
	cvt.rn.f64.u32 	%fd6, %r4;
	fma.rn.f64 	%fd7, %fd5, %fd1, %fd6;
	cvt.rzi.s32.f64 	%r15, %fd7;
	sub.s32 	%r16, %r9, %r7;
	cvt.rn.f64.s32 	%fd8, %r16;
	cvt.rn.f64.s32 	%fd9, %r13;
	mul.f64 	%fd10, %fd9, 0d3FE0000000000000;
	fma.rn.f64 	%fd11, %fd10, %fd8, %fd6;
	cvt.rzi.s32.f64 	%r17, %fd11;
	mad.lo.s32 	%r1, %r9, %r4, %r6;
	cvt.s64.s32 	%rd6, %r15;
	add.s64 	%rd7, %rd4, %rd6;
	ld.global.u8 	%rs1, [%rd7];
	cvt.u32.u16 	%r18, %rs1;
	cvt.s32.s8 	%r19, %r18;
	add.s32 	%r2, %r19, -48;
	setp.le.u32 	%p2, %r7, %r4;
	cvt.s64.s32 	%rd8, %r17;
	add.s64 	%rd9, %rd4, %rd8;
	ld.global.s8 	%r20, [%rd9];
	add.s32 	%r21, %r20, -48;
	selp.b32 	%r22, %r21, 0, %p2;
	selp.b32 	%r23, %r22, 0, %p1;
	setp.eq.s32 	%p3, %r23, 0;
	setp.eq.s32 	%p4, %r23, %r2;
	or.pred  	%p5, %p3, %p4;
	@%p5 bra 	$L__BB5_3;
	setp.ne.s32 	%p6, %r2, 0;
	setp.le.s32 	%p7, %r2, %r23;
	and.pred  	%p8, %p6, %p7;
	@%p8 bra 	$L__BB5_3;
	cvt.s64.s32 	%rd10, %r1;
	cvta.to.global.u64 	%rd11, %rd1;
	add.s64 	%rd12, %rd11, %rd10;
	mov.b16 	%rs3, 0;
	st.global.u8 	[%rd12], %rs3;
$L__BB5_3:
	ret;

}


// ===== COMPILED SASS (sm_100) =====

	.target	sm_100

	.elftype	@"ET_EXEC"


//--------------------- .note.nv.tkinfo           --------------------------
	.section	.note.nv.tkinfo,"",@"SHT_NOTE"
	.sectionflags	@"SHF_NOTE_NV_TKINFO"
	.tkinfo
        /*0018*/ 	.word	0x00000002
        /*0030*/ 	.string	""
        /*0030*/ 	.string	"ptxas"
        /*0030*/ 	.string	"Cuda compilation tools, release 13.0, V13.0.88"
        /*0030*/ 	.string	"Build cuda_13.0.r13.0/compiler.36424714_0"
        /*0030*/ 	.string	"-arch sm_100 -m 64 "



//--------------------- .note.nv.cuinfo           --------------------------
	.section	.note.nv.cuinfo,"",@"SHT_NOTE"
	.sectionflags	@"SHF_NOTE_NV_CUINFO"
        /*0018*/ 	.short	0x0002
        /*001a*/ 	.short	0x0064
        /*001c*/ 	.short	0x0082
	.zero		2


//--------------------- .nv.info                  --------------------------
	.section	.nv.info,"",@"SHT_CUDA_INFO"
	.align	4


	//----- nvinfo : EIATTR_REGCOUNT
	.align		4
        /*0000*/ 	.byte	0x04, 0x2f
        /*0002*/ 	.short	(.L_1 - .L_0)
	.align		4
.L_0:
        /*0004*/ 	.word	index@(_Z10maxComparePcPbPi)
        /*0008*/ 	.word	0x00000009


	//----- nvinfo : EIATTR_FRAME_SIZE
	.align		4
.L_1:
        /*000c*/ 	.byte	0x04, 0x11
        /*000e*/ 	.short	(.L_3 - .L_2)
	.align		4
.L_2:
        /*0010*/ 	.word	index@(_Z10maxComparePcPbPi)
        /*0014*/ 	.word	0x00000000


	//----- nvinfo : EIATTR_REGCOUNT
	.align		4
.L_3:
        /*0018*/ 	.byte	0x04, 0x2f
        /*001a*/ 	.short	(.L_5 - .L_4)
	.align		4
.L_4:
        /*001c*/ 	.word	index@(_Z7cudaMaxPcPbPiS_)
        /*0020*/ 	.word	0x0000000e


	//----- nvinfo : EIATTR_FRAME_SIZE
	.align		4
.L_5:
        /*0024*/ 	.byte	0x04, 0x11
        /*0026*/ 	.short	(.L_7 - .L_6)
	.align		4
.L_6:
        /*0028*/ 	.word	index@(_Z7cudaMaxPcPbPiS_)
        /*002c*/ 	.word	0x00000000


	//----- nvinfo : EIATTR_REGCOUNT
	.align		4
.L_7:
        /*0030*/ 	.byte	0x04, 0x2f
        /*0032*/ 	.short	(.L_9 - .L_8)
	.align		4
.L_8:
        /*0034*/ 	.word	index@(_Z7fillRowPcS_Pi)
        /*0038*/ 	.word	0x00000017


	//----- nvinfo : EIATTR_FRAME_SIZE
	.align		4
.L_9:
        /*003c*/ 	.byte	0x04, 0x11
        /*003e*/ 	.short	(.L_11 - .L_10)
	.align		4
.L_10:
        /*0040*/ 	.word	index@(_Z7fillRowPcS_Pi)
        /*0044*/ 	.word	0x00000000


	//----- nvinfo : EIATTR_REGCOUNT
	.align		4
.L_11:
        /*0048*/ 	.byte	0x04, 0x2f
        /*004a*/ 	.short	(.L_13 - .L_12)
	.align		4
.L_12:
        /*004c*/ 	.word	index@(_Z14fillInitialRowPcS_Pi)
        /*0050*/ 	.word	0x00000016


	//----- nvinfo : EIATTR_FRAME_SIZE
	.align		4
.L_13:
        /*0054*/ 	.byte	0x04, 0x11
        /*0056*/ 	.short	(.L_15 - .L_14)
	.align		4
.L_14:
        /*0058*/ 	.word	index@(_Z14fillInitialRowPcS_Pi)
        /*005c*/ 	.word	0x00000000


	//----- nvinfo : EIATTR_REGCOUNT
	.align		4
.L_15:
        /*0060*/ 	.byte	0x04, 0x2f
        /*0062*/ 	.short	(.L_17 - .L_16)
	.align		4
.L_16:
        /*0064*/ 	.word	index@(_Z7cudaMinPcS_PbPi)
        /*0068*/ 	.word	0x00000010


	//----- nvinfo : EIATTR_FRAME_SIZE
	.align		4
.L_17:
        /*006c*/ 	.byte	0x04, 0x11
        /*006e*/ 	.short	(.L_19 - .L_18)
	.align		4
.L_18:
        /*0070*/ 	.word	index@(_Z7cudaMinPcS_PbPi)
        /*0074*/ 	.word	0x00000000


	//----- nvinfo : EIATTR_REGCOUNT
	.align		4
.L_19:
        /*0078*/ 	.byte	0x04, 0x2f
        /*007a*/ 	.short	(.L_21 - .L_20)
	.align		4
.L_20:
        /*007c*/ 	.word	index@(_Z10minComparePcS_PbPi)
        /*0080*/ 	.word	0x00000014


	//----- nvinfo : EIATTR_FRAME_SIZE
	.align		4
.L_21:
        /*0084*/ 	.byte	0x04, 0x11
        /*0086*/ 	.short	(.L_23 - .L_22)
	.align		4
.L_22:
        /*0088*/ 	.word	index@(_Z10minComparePcS_PbPi)
        /*008c*/ 	.word	0x00000000


	//----- nvinfo : EIATTR_MIN_STACK_SIZE
	.align		4
.L_23:
        /*0090*/ 	.byte	0x04, 0x12
        /*0092*/ 	.short	(.L_25 - .L_24)
	.align		4
.L_24:
        /*0094*/ 	.word	index@(_Z10minComparePcS_PbPi)
        /*0098*/ 	.word	0x00000000


	//----- nvinfo : EIATTR_MIN_STACK_SIZE
	.align		4
.L_25:
        /*009c*/ 	.byte	0x04, 0x12
        /*009e*/ 	.short	(.L_27 - .L_26)
	.align		4
.L_26:
        /*00a0*/ 	.word	index@(_Z7cudaMinPcS_PbPi)
        /*00a4*/ 	.word	0x00000000


	//----- nvinfo : EIATTR_MIN_STACK_SIZE
	.align		4
.L_27:
        /*00a8*/ 	.byte	0x04, 0x12
        /*00aa*/ 	.short	(.L_29 - .L_28)
	.align		4
.L_28:
        /*00ac*/ 	.word	index@(_Z14fillInitialRowPcS_Pi)
        /*00b0*/ 	.word	0x00000000


	//----- nvinfo : EIATTR_MIN_STACK_SIZE
	.align		4
.L_29:
        /*00b4*/ 	.byte	0x04, 0x12
        /*00b6*/ 	.short	(.L_31 - .L_30)
	.align		4
.L_30:
        /*00b8*/ 	.word	index@(_Z7fillRowPcS_Pi)
        /*00bc*/ 	.word	0x00000000


	//----- nvinfo : EIATTR_MIN_STACK_SIZE
	.align		4
.L_31:
        /*00c0*/ 	.byte	0x04, 0x12
        /*00c2*/ 	.short	(.L_33 - .L_32)
	.align		4
.L_32:
        /*00c4*/ 	.word	index@(_Z7cudaMaxPcPbPiS_)
        /*00c8*/ 	.word	0x00000000


	//----- nvinfo : EIATTR_MIN_STACK_SIZE
	.align		4
.L_33:
        /*00cc*/ 	.byte	0x04, 0x12
        /*00ce*/ 	.short	(.L_35 - .L_34)
	.align		4
.L_34:
        /*00d0*/ 	.word	index@(_Z10maxComparePcPbPi)
        /*00d4*/ 	.word	0x00000000
.L_35:


//--------------------- .nv.compat                --------------------------
	.section	.nv.compat,"",@"SHT_CUDA_COMPAT_INFO"
	.align	4
        /*0000*/ 	.byte	0x02, 0x09, 0x00, 0x00, 0x02, 0x02, 0x01, 0x00, 0x02, 0x05, 0x05, 0x00, 0x03, 0x07, 0x01, 0x01
        /*0010*/ 	.byte	0x02, 0x03, 0x00, 0x00, 0x02, 0x06, 0x01, 0x00, 0x04, 0x0b, 0x08, 0x00, 0x01, 0x00, 0x00, 0x00
        /*0020*/ 	.byte	0x00, 0x00, 0x00, 0x00


//--------------------- .nv.info._Z10minComparePcS_PbPi --------------------------
	.section	.nv.info._Z10minComparePcS_PbPi,"",@"SHT_CUDA_INFO"
	.sectionflags	@""
	.align	4


	//----- nvinfo : EIATTR_CUDA_API_VERSION
	.align		4
        /*0000*/ 	.byte	0x04, 0x37
        /*0002*/ 	.short	(.L_37 - .L_36)
.L_36:
        /*0004*/ 	.word	0x00000082


	//----- nvinfo : EIATTR_KPARAM_INFO
	.align		4
.L_37:
        /*0008*/ 	.byte	0x04, 0x17
        /*000a*/ 	.short	(.L_39 - .L_38)
.L_38:
        /*000c*/ 	.word	0x00000000
        /*0010*/ 	.short	0x0003
        /*0012*/ 	.short	0x0018
        /*0014*/ 	.byte	0x00, 0xf5, 0x21, 0x00


	//----- nvinfo : EIATTR_KPARAM_INFO
	.align		4
.L_39:
        /*0018*/ 	.byte	0x04, 0x17
        /*001a*/ 	.short	(.L_41 - .L_40)
.L_40:
        /*001c*/ 	.word	0x00000000
        /*0020*/ 	.short	0x0002
        /*0022*/ 	.short	0x0010
        /*0024*/ 	.byte	0x00, 0xf5, 0x21, 0x00


	//----- nvinfo : EIATTR_KPARAM_INFO
	.align		4
.L_41:
        /*0028*/ 	.byte	0x04, 0x17
        /*002a*/ 	.short	(.L_43 - .L_42)
.L_42:
        /*002c*/ 	.word	0x00000000
        /*0030*/ 	.short	0x0001
        /*0032*/ 	.short	0x0008
        /*0034*/ 	.byte	0x00, 0xf5, 0x21, 0x00


	//----- nvinfo : EIATTR_KPARAM_INFO
	.align		4
.L_43:
        /*0038*/ 	.byte	0x04, 0x17
        /*003a*/ 	.short	(.L_45 - .L_44)
.L_44:
        /*003c*/ 	.word	0x00000000
        /*0040*/ 	.short	0x0000
        /*0042*/ 	.short	0x0000
        /*0044*/ 	.byte	0x00, 0xf5, 0x21, 0x00


	//----- nvinfo : EIATTR_SPARSE_MMA_MASK
	.align		4
.L_45:
        /*0048*/ 	.byte	0x03, 0x50
        /*004a*/ 	.short	0x0000


	//----- nvinfo : EIATTR_MAXREG_COUNT
	.align		4
        /*004c*/ 	.byte	0x03, 0x1b
        /*004e*/ 	.short	0x00ff


	//----- nvinfo : EIATTR_MERCURY_ISA_VERSION
	.align		4
        /*0050*/ 	.byte	0x03, 0x5f
        /*0052*/ 	.short	0x0101


	//----- nvinfo : EIATTR_VRC_CTA_INIT_COUNT
	.align		4
        /*0054*/ 	.byte	0x02, 0x4a
	.zero		1
	.zero		1


	//----- nvinfo : EIATTR_EXIT_INSTR_OFFSETS
	.align		4
        /*0058*/ 	.byte	0x04, 0x1c
        /*005a*/ 	.short	(.L_47 - .L_46)


	//   ....[0]....
.L_46:
        /*005c*/ 	.word	0x000002d0


	//   ....[1]....
        /*0060*/ 	.word	0x00000300


	//   ....[2]....
        /*0064*/ 	.word	0x00000350


	//----- nvinfo : EIATTR_CBANK_PARAM_SIZE
	.align		4
.L_47:
        /*0068*/ 	.byte	0x03, 0x19
        /*006a*/ 	.short	0x0020


	//----- nvinfo : EIATTR_PARAM_CBANK
	.align		4
        /*006c*/ 	.byte	0x04, 0x0a
        /*006e*/ 	.short	(.L_49 - .L_48)
	.align		4
.L_48:
        /*0070*/ 	.word	index@(.nv.constant0._Z10minComparePcS_PbPi)
        /*0074*/ 	.short	0x0380
        /*0076*/ 	.short	0x0020


	//----- nvinfo : EIATTR_SW_WAR
	.align		4
.L_49:
        /*0078*/ 	.byte	0x04, 0x36
        /*007a*/ 	.short	(.L_51 - .L_50)
.L_50:
        /*007c*/ 	.word	0x00000008
.L_51:


//--------------------- .nv.info._Z7cudaMinPcS_PbPi --------------------------
	.section	.nv.info._Z7cudaMinPcS_PbPi,"",@"SHT_CUDA_INFO"
	.sectionflags	@""
	.align	4


	//----- nvinfo : EIATTR_CUDA_API_VERSION
	.align		4
        /*0000*/ 	.byte	0x04, 0x37
        /*0002*/ 	.short	(.L_53 - .L_52)
.L_52:
        /*0004*/ 	.word	0x00000082


	//----- nvinfo : EIATTR_KPARAM_INFO
	.align		4
.L_53:
        /*0008*/ 	.byte	0x04, 0x17
        /*000a*/ 	.short	(.L_55 - .L_54)
.L_54:
        /*000c*/ 	.word	0x00000000
        /*0010*/ 	.short	0x0003
        /*0012*/ 	.short	0x0018
        /*0014*/ 	.byte	0x00, 0xf5, 0x21, 0x00


	//----- nvinfo : EIATTR_KPARAM_INFO
	.align		4
.L_55:
        /*0018*/ 	.byte	0x04, 0x17
        /*001a*/ 	.short	(.L_57 - .L_56)
.L_56:
        /*001c*/ 	.word	0x00000000
        /*0020*/ 	.short	0x0002
        /*0022*/ 	.short	0x0010
        /*0024*/ 	.byte	0x00, 0xf5, 0x21, 0x00


	//----- nvinfo : EIATTR_KPARAM_INFO
	.align		4
.L_57:
        /*0028*/ 	.byte	0x04, 0x17
        /*002a*/ 	.short	(.L_59 - .L_58)
.L_58:
        /*002c*/ 	.word	0x00000000
        /*0030*/ 	.short	0x0001
        /*0032*/ 	.short	0x0008
        /*0034*/ 	.byte	0x00, 0xf5, 0x21, 0x00


	//----- nvinfo : EIATTR_KPARAM_INFO
	.align		4
.L_59:
        /*0038*/ 	.byte	0x04, 0x17
        /*003a*/ 	.short	(.L_61 - .L_60)
.L_60:
        /*003c*/ 	.word	0x00000000
        /*0040*/ 	.short	0x0000
        /*0042*/ 	.short	0x0000
        /*0044*/ 	.byte	0x00, 0xf5, 0x21, 0x00


	//----- nvinfo : EIATTR_SPARSE_MMA_MASK
	.align		4
.L_61:
        /*0048*/ 	.byte	0x03, 0x50
        /*004a*/ 	.short	0x0000


	//----- nvinfo : EIATTR_MAXREG_COUNT
	.align		4
        /*004c*/ 	.byte	0x03, 0x1b
        /*004e*/ 	.short	0x00ff


	//----- nvinfo : EIATTR_MERCURY_ISA_VERSION
	.align		4
        /*0050*/ 	.byte	0x03, 0x5f
        /*0052*/ 	.short	0x0101


	//----- nvinfo : EIATTR_VRC_CTA_INIT_COUNT
	.align		4
        /*0054*/ 	.byte	0x02, 0x4a
	.zero		1
	.zero		1


	//----- nvinfo : EIATTR_EXIT_INSTR_OFFSETS
	.align		4
        /*0058*/ 	.byte	0x04, 0x1c
        /*005a*/ 	.short	(.L_63 - .L_62)


	//   ....[0]....
.L_62:
        /*005c*/ 	.word	0x00000210


	//----- nvinfo : EIATTR_CBANK_PARAM_SIZE
	.align		4
.L_63:
        /*0060*/ 	.byte	0x03, 0x19
        /*0062*/ 	.short	0x0020


	//----- nvinfo : EIATTR_PARAM_CBANK
	.align		4
        /*0064*/ 	.byte	0x04, 0x0a
        /*0066*/ 	.short	(.L_65 - .L_64)
	.align		4
.L_64:
        /*0068*/ 	.word	index@(.nv.constant0._Z7cudaMinPcS_PbPi)
        /*006c*/ 	.short	0x0380
        /*006e*/ 	.short	0x0020


	//----- nvinfo : EIATTR_SW_WAR
	.align		4
.L_65:
        /*0070*/ 	.byte	0x04, 0x36
        /*0072*/ 	.short	(.L_67 - .L_66)
.L_66:
        /*0074*/ 	.word	0x00000008
.L_67:


//--------------------- .nv.info._Z14fillInitialRowPcS_Pi --------------------------
	.section	.nv.info._Z14fillInitialRowPcS_Pi,"",@"SHT_CUDA_INFO"
	.sectionflags	@""
	.align	4


	//----- nvinfo : EIATTR_CUDA_API_VERSION
	.align		4
        /*0000*/ 	.byte	0x04, 0x37
        /*0002*/ 	.short	(.L_69 - .L_68)
.L_68:
        /*0004*/ 	.word	0x00000082


	//----- nvinfo : EIATTR_KPARAM_INFO
	.align		4
.L_69:
        /*0008*/ 	.byte	0x04, 0x17
        /*000a*/ 	.short	(.L_71 - .L_70)
.L_70:
        /*000c*/ 	.word	0x00000000
        /*0010*/ 	.short	0x0002
        /*0012*/ 	.short	0x0010
        /*0014*/ 	.byte	0x00, 0xf5, 0x21, 0x00


	//----- nvinfo : EIATTR_KPARAM_INFO
	.align		4
.L_71:
        /*0018*/ 	.byte	0x04, 0x17
        /*001a*/ 	.short	(.L_73 - .L_72)
.L_72:
        /*001c*/ 	.word	0x00000000
        /*0020*/ 	.short	0x0001
        /*0022*/ 	.short	0x0008
        /*0024*/ 	.byte	0x00, 0xf5, 0x21, 0x00


	//----- nvinfo : EIATTR_KPARAM_INFO
	.align		4
.L_73:
        /*0028*/ 	.byte	0x04, 0x17
        /*002a*/ 	.short	(.L_75 - .L_74)
.L_74:
        /*002c*/ 	.word	0x00000000
        /*0030*/ 	.short	0x0000
        /*0032*/ 	.short	0x0000
        /*0034*/ 	.byte	0x00, 0xf5, 0x21, 0x00


	//----- nvinfo : EIATTR_SPARSE_MMA_MASK
	.align		4
.L_75:
        /*0038*/ 	.byte	0x03, 0x50
        /*003a*/ 	.short	0x0000


	//----- nvinfo : EIATTR_MAXREG_COUNT
	.align		4
        /*003c*/ 	.byte	0x03, 0x1b
        /*003e*/ 	.short	0x00ff


	//----- nvinfo : EIATTR_MERCURY_ISA_VERSION
	.align		4
        /*0040*/ 	.byte	0x03, 0x5f
        /*0042*/ 	.short	0x0101


	//----- nvinfo : EIATTR_VRC_CTA_INIT_COUNT
	.align		4
        /*0044*/ 	.byte	0x02, 0x4a
	.zero		1
	.zero		1


	//----- nvinfo : EIATTR_EXIT_INSTR_OFFSETS
	.align		4
        /*0048*/ 	.byte	0x04, 0x1c
        /*004a*/ 	.short	(.L_77 - .L_76)


	//   ....[0]....
.L_76:
        /*004c*/ 	.word	0x000002f0


	//----- nvinfo : EIATTR_CBANK_PARAM_SIZE
	.align		4
.L_77:
        /*0050*/ 	.byte	0x03, 0x19
        /*0052*/ 	.short	0x0018


	//----- nvinfo : EIATTR_PARAM_CBANK
	.align		4
        /*0054*/ 	.byte	0x04, 0x0a
        /*0056*/ 	.short	(.L_79 - .L_78)
	.align		4
.L_78:
        /*0058*/ 	.word	index@(.nv.constant0._Z14fillInitialRowPcS_Pi)
        /*005c*/ 	.short	0x0380
        /*005e*/ 	.short	0x0018


	//----- nvinfo : EIATTR_SW_WAR
	.align		4
.L_79:
        /*0060*/ 	.byte	0x04, 0x36
        /*0062*/ 	.short	(.L_81 - .L_80)
.L_80:
        /*0064*/ 	.word	0x00000008
.L_81:


//--------------------- .nv.info._Z7fillRowPcS_Pi --------------------------
	.section	.nv.info._Z7fillRowPcS_Pi,"",@"SHT_CUDA_INFO"
	.sectionflags	@""
	.align	4


	//----- nvinfo : EIATTR_CUDA_API_VERSION
	.align		4
        /*0000*/ 	.byte	0x04, 0x37
        /*0002*/ 	.short	(.L_83 - .L_82)
.L_82:
        /*0004*/ 	.word	0x00000082


	//----- nvinfo : EIATTR_KPARAM_INFO
	.align		4
.L_83:
        /*0008*/ 	.byte	0x04, 0x17
        /*000a*/ 	.short	(.L_85 - .L_84)
.L_84:
        /*000c*/ 	.word	0x00000000
        /*0010*/ 	.short	0x0002
        /*0012*/ 	.short	0x0010
        /*0014*/ 	.byte	0x00, 0xf5, 0x21, 0x00


	//----- nvinfo : EIATTR_KPARAM_INFO
	.align		4
.L_85:
        /*0018*/ 	.byte	0x04, 0x17
        /*001a*/ 	.short	(.L_87 - .L_86)
.L_86:
        /*001c*/ 	.word	0x00000000
        /*0020*/ 	.short	0x0001
        /*0022*/ 	.short	0x0008
        /*0024*/ 	.byte	0x00, 0xf5, 0x21, 0x00


	//----- nvinfo : EIATTR_KPARAM_INFO
	.align		4
.L_87:
        /*0028*/ 	.byte	0x04, 0x17
        /*002a*/ 	.short	(.L_89 - .L_88)
.L_88:
        /*002c*/ 	.word	0x00000000
        /*0030*/ 	.short	0x0000
        /*0032*/ 	.short	0x0000
        /*0034*/ 	.byte	0x00, 0xf5, 0x21, 0x00


	//----- nvinfo : EIATTR_SPARSE_MMA_MASK
	.align		4
.L_89:
        /*0038*/ 	.byte	0x03, 0x50
        /*003a*/ 	.short	0x0000


	//----- nvinfo : EIATTR_MAXREG_COUNT
	.align		4
        /*003c*/ 	.byte	0x03, 0x1b
        /*003e*/ 	.short	0x00ff


	//----- nvinfo : EIATTR_MERCURY_ISA_VERSION
	.align		4
        /*0040*/ 	.byte	0x03, 0x5f
        /*0042*/ 	.short	0x0101


	//----- nvinfo : EIATTR_VRC_CTA_INIT_COUNT
	.align		4
        /*0044*/ 	.byte	0x02, 0x4a
	.zero		1
	.zero		1


	//----- nvinfo : EIATTR_EXIT_INSTR_OFFSETS
	.align		4
        /*0048*/ 	.byte	0x04, 0x1c
        /*004a*/ 	.short	(.L_91 - .L_90)


	//   ....[0]....
.L_90:
        /*004c*/ 	.word	0x000002f0


	//----- nvinfo : EIATTR_CBANK_PARAM_SIZE
	.align		4
.L_91:
        /*0050*/ 	.byte	0x03, 0x19
        /*0052*/ 	.short	0x0018


	//----- nvinfo : EIATTR_PARAM_CBANK
	.align		4
        /*0054*/ 	.byte	0x04, 0x0a
        /*0056*/ 	.short	(.L_93 - .L_92)
	.align		4
.L_92:
        /*0058*/ 	.word	index@(.nv.constant0._Z7fillRowPcS_Pi)
        /*005c*/ 	.short	0x0380
        /*005e*/ 	.short	0x0018


	//----- nvinfo : EIATTR_SW_WAR
	.align		4
.L_93:
        /*0060*/ 	.byte	0x04, 0x36
        /*0062*/ 	.short	(.L_95 - .L_94)
.L_94:
        /*0064*/ 	.word	0x00000008
.L_95:


//--------------------- .nv.info._Z7cudaMaxPcPbPiS_ --------------------------
	.section	.nv.info._Z7cudaMaxPcPbPiS_,"",@"SHT_CUDA_INFO"
	.sectionflags	@""
	.align	4


	//----- nvinfo : EIATTR_CUDA_API_VERSION
	.align		4
        /*0000*/ 	.byte	0x04, 0x37
        /*0002*/ 	.short	(.L_97 - .L_96)
.L_96:
        /*0004*/ 	.word	0x00000082


	//----- nvinfo : EIATTR_KPARAM_INFO
	.align		4
.L_97:
        /*0008*/ 	.byte	0x04, 0x17
        /*000a*/ 	.short	(.L_99 - .L_98)
.L_98:
        /*000c*/ 	.word	0x00000000
        /*0010*/ 	.short	0x0003
        /*0012*/ 	.short	0x0018
        /*0014*/ 	.byte	0x00, 0xf5, 0x21, 0x00


	//----- nvinfo : EIATTR_KPARAM_INFO
	.align		4
.L_99:
        /*0018*/ 	.byte	0x04, 0x17
        /*001a*/ 	.short	(.L_101 - .L_100)
.L_100:
        /*001c*/ 	.word	0x00000000
        /*0020*/ 	.short	0x0002
        /*0022*/ 	.short	0x0010
        /*0024*/ 	.byte	0x00, 0xf5, 0x21, 0x00


	//----- nvinfo : EIATTR_KPARAM_INFO
	.align		4
.L_101:
        /*0028*/ 	.byte	0x04, 0x17
        /*002a*/ 	.short	(.L_103 - .L_102)
.L_102:
        /*002c*/ 	.word	0x00000000
        /*0030*/ 	.short	0x0001
        /*0032*/ 	.short	0x0008
        /*0034*/ 	.byte	0x00, 0xf5, 0x21, 0x00


	//----- nvinfo : EIATTR_KPARAM_INFO
	.align		4
.L_103:
        /*0038*/ 	.byte	0x04, 0x17
        /*003a*/ 	.short	(.L_105 - .L_104)
.L_104:
        /*003c*/ 	.word	0x00000000
        /*0040*/ 	.short	0x0000
        /*0042*/ 	.short	0x0000
        /*0044*/ 	.byte	0x00, 0xf5, 0x21, 0x00


	//----- nvinfo : EIATTR_SPARSE_MMA_MASK
	.align		4
.L_105:
        /*0048*/ 	.byte	0x03, 0x50
        /*004a*/ 	.short	0x0000


	//----- nvinfo : EIATTR_MAXREG_COUNT
	.align		4
        /*004c*/ 	.byte	0x03, 0x1b
        /*004e*/ 	.short	0x00ff


	//----- nvinfo : EIATTR_MERCURY_ISA_VERSION
	.align		4
        /*0050*/ 	.byte	0x03, 0x5f
        /*0052*/ 	.short	0x0101


	//----- nvinfo : EIATTR_VRC_CTA_INIT_COUNT
	.align		4
        /*0054*/ 	.byte	0x02, 0x4a
	.zero		1
	.zero		1


	//----- nvinfo : EIATTR_EXIT_INSTR_OFFSETS
	.align		4
        /*0058*/ 	.byte	0x04, 0x1c
        /*005a*/ 	.short	(.L_107 - .L_106)


	//   ....[0]....
.L_106:
        /*005c*/ 	.word	0x000001b0


	//----- nvinfo : EIATTR_CBANK_PARAM_SIZE
	.align		4
.L_107:
        /*0060*/ 	.byte	0x03, 0x19
        /*0062*/ 	.short	0x0020


	//----- nvinfo : EIATTR_PARAM_CBANK
	.align		4
        /*0064*/ 	.byte	0x04, 0x0a
        /*0066*/ 	.short	(.L_109 - .L_108)
	.align		4
.L_108:
        /*0068*/ 	.word	index@(.nv.constant0._Z7cudaMaxPcPbPiS_)
        /*006c*/ 	.short	0x0380
        /*006e*/ 	.short	0x0020


	//----- nvinfo : EIATTR_SW_WAR
	.align		4
.L_109:
        /*0070*/ 	.byte	0x04, 0x36
        /*0072*/ 	.short	(.L_111 - .L_110)
.L_110:
        /*0074*/ 	.word	0x00000008
.L_111:


//--------------------- .nv.info._Z10maxComparePcPbPi --------------------------
	.section	.nv.info._Z10maxComparePcPbPi,"",@"SHT_CUDA_INFO"
	.sectionflags	@""
	.align	4


	//----- nvinfo : EIATTR_CUDA_API_VERSION
	.align		4
        /*0000*/ 	.byte	0x04, 0x37
        /*0002*/ 	.short	(.L_113 - .L_112)
.L_112:
        /*0004*/ 	.word	0x00000082


	//----- nvinfo : EIATTR_KPARAM_INFO
	.align		4
.L_113:
        /*0008*/ 	.byte	0x04, 0x17
        /*000a*/ 	.short	(.L_115 - .L_114)
.L_114:
        /*000c*/ 	.word	0x00000000
        /*0010*/ 	.short	0x0002
        /*0012*/ 	.short	0x0010
        /*0014*/ 	.byte	0x00, 0xf5, 0x21, 0x00


	//----- nvinfo : EIATTR_KPARAM_INFO
	.align		4
.L_115:
        /*0018*/ 	.byte	0x04, 0x17
        /*001a*/ 	.short	(.L_117 - .L_116)
.L_116:
        /*001c*/ 	.word	0x00000000
        /*0020*/ 	.short	0x0001
        /*0022*/ 	.short	0x0008
        /*0024*/ 	.byte	0x00, 0xf5, 0x21, 0x00


	//----- nvinfo : EIATTR_KPARAM_INFO
	.align		4
.L_117:
        /*0028*/ 	.byte	0x04, 0x17
        /*002a*/ 	.short	(.L_119 - .L_118)
.L_118:
        /*002c*/ 	.word	0x00000000
        /*0030*/ 	.short	0x0000
        /*0032*/ 	.short	0x0000
        /*0034*/ 	.byte	0x00, 0xf5, 0x21, 0x00


	//----- nvinfo : EIATTR_SPARSE_MMA_MASK
	.align		4
.L_119:
        /*0038*/ 	.byte	0x03, 0x50
        /*003a*/ 	.short	0x0000


	//----- nvinfo : EIATTR_MAXREG_COUNT
	.align		4
        /*003c*/ 	.byte	0x03, 0x1b
        /*003e*/ 	.short	0x00ff


	//----- nvinfo : EIATTR_MERCURY_ISA_VERSION
	.align		4
        /*0040*/ 	.byte	0x03, 0x5f
        /*0042*/ 	.short	0x0101


	//----- nvinfo : EIATTR_VRC_CTA_INIT_COUNT
	.align		4
        /*0044*/ 	.byte	0x02, 0x4a
	.zero		1
	.zero		1


	//----- nvinfo : EIATTR_EXIT_INSTR_OFFSETS
	.align		4
        /*0048*/ 	.byte	0x04, 0x1c
        /*004a*/ 	.short	(.L_121 - .L_120)


	//   ....[0]....
.L_120:
        /*004c*/ 	.word	0x000000a0


	//   ....[1]....
        /*0050*/ 	.word	0x00000150


	//   ....[2]....
        /*0054*/ 	.word	0x000001a0


	//----- nvinfo : EIATTR_CBANK_PARAM_SIZE
	.align		4
.L_121:
        /*0058*/ 	.byte	0x03, 0x19
        /*005a*/ 	.short	0x0018


	//----- nvinfo : EIATTR_PARAM_CBANK
	.align		4
        /*005c*/ 	.byte	0x04, 0x0a
        /*005e*/ 	.short	(.L_123 - .L_122)
	.align		4
.L_122:
        /*0060*/ 	.word	index@(.nv.constant0._Z10maxComparePcPbPi)
        /*0064*/ 	.short	0x0380
        /*0066*/ 	.short	0x0018


	//----- nvinfo : EIATTR_SW_WAR
	.align		4
.L_123:
        /*0068*/ 	.byte	0x04, 0x36
        /*006a*/ 	.short	(.L_125 - .L_124)
.L_124:
        /*006c*/ 	.word	0x00000008
.L_125:


//--------------------- .nv.callgraph             --------------------------
	.section	.nv.callgraph,"",@"SHT_CUDA_CALLGRAPH"
	.align	4
	.sectionentsize	8
	.align		4
        /*0000*/ 	.word	0x00000000
	.align		4
        /*0004*/ 	.word	0xffffffff
	.align		4
        /*0008*/ 	.word	0x00000000
	.align		4
        /*000c*/ 	.word	0xfffffffe
	.align		4
        /*0010*/ 	.word	0x00000000
	.align		4
        /*0014*/ 	.word	0xfffffffd
	.align		4
        /*0018*/ 	.word	0x00000000
	.align		4
        /*001c*/ 	.word	0xfffffffc


//--------------------- .text._Z10minComparePcS_PbPi --------------------------
	.section	.text._Z10minComparePcS_PbPi,"ax",@progbits
	.align	128
        .global         _Z10minComparePcS_PbPi
        .type           _Z10minComparePcS_PbPi,@function
        .size           _Z10minComparePcS_PbPi,(.L_x_8 - _Z10minComparePcS_PbPi)
        .other          _Z10minComparePcS_PbPi,@"STO_CUDA_ENTRY STV_DEFAULT"
_Z10minComparePcS_PbPi:
.text._Z10minComparePcS_PbPi:
[----:B------:R-:W-:Y:S08]  /*0000*/  LDC R1, c[0x0][0x37c] ;  /* 0x0000df00ff017b82 */ /* 0x000ff00000000800 */
[----:B------:R-:W0:Y:S01]  /*0010*/  LDC.64 R6, c[0x0][0x398] ;  /* 0x0000e600ff067b82 */ /* 0x000e220000000a00 */
[----:B------:R-:W0:Y:S01]  /*0020*/  LDCU.64 UR4, c[0x0][0x358] ;  /* 0x00006b00ff0477ac */ /* 0x000e220008000a00 */
[----:B------:R-:W1:Y:S01]  /*0030*/  S2R R2, SR_TID.X ;  /* 0x0000000000027919 */ /* 0x000e620000002100 */
[----:B------:R-:W2:Y:S01]  /*0040*/  LDCU.64 UR8, c[0x0][0x380] ;  /* 0x00007000ff0877ac */ /* 0x000ea20008000a00 */
[----:B0-----:R-:W3:Y:S04]  /*0050*/  LDG.E R3, desc[UR4][R6.64] ;  /* 0x0000000406037981 */ /* 0x001ee8000c1e1900 */
[----:B------:R-:W0:Y:S01]  /*0060*/  S2UR UR6, SR_CTAID.X ;  /* 0x00000000000679c3 */ /* 0x000e220000002500 */
[----:B------:R-:W4:Y:S01]  /*0070*/  S2R R0, SR_TID.Y ;  /* 0x0000000000007919 */ /* 0x000f220000002200 */
[----:B-1----:R-:W-:Y:S01]  /*0080*/  LOP3.LUT R8, RZ, R2, RZ, 0x33, !PT ;  /* 0x00000002ff087212 */ /* 0x002fe200078e33ff */
[----:B0-----:R-:W-:Y:S01]  /*0090*/  I2F.F64.U32 R4, UR6 ;  /* 0x0000000600047d12 */ /* 0x001fe20008201800 */
[----:B------:R-:W-:-:S02]  /*00a0*/  ISETP.GT.U32.AND P0, PT, R2, UR6, PT ;  /* 0x0000000602007c0c */ /* 0x000fc4000bf04070 */
[----:B----4-:R-:W-:Y:S01]  /*00b0*/  LOP3.LUT R12, RZ, R0, RZ, 0x33, !PT ;  /* 0x00000000ff0c7212 */ /* 0x010fe200078e33ff */
[----:B---3--:R-:W-:-:S04]  /*00c0*/  IMAD.IADD R14, R3, 0x1, R8 ;  /* 0x00000001030e7824 */ /* 0x008fc800078e0208 */
[C---:B------:R-:W-:Y:S01]  /*00d0*/  IMAD.IADD R15, R3.reuse, 0x1, R12 ;  /* 0x00000001030f7824 */ /* 0x040fe200078e020c */
[----:B------:R-:W0:Y:S01]  /*00e0*/  I2F.F64 R10, R14 ;  /* 0x0000000e000a7312 */ /* 0x000e220000201c00 */
[C---:B------:R-:W-:Y:S02]  /*00f0*/  IMAD.IADD R16, R3.reuse, 0x1, -R2 ;  /* 0x0000000103107824 */ /* 0x040fe400078e0a02 */
[----:B------:R-:W-:-:S05]  /*0100*/  IMAD.IADD R17, R3, 0x1, -R0 ;  /* 0x0000000103117824 */ /* 0x000fca00078e0a00 */
[----:B------:R-:W1:Y:S01]  /*0110*/  I2F.F64 R12, R15 ;  /* 0x0000000f000c7312 */ /* 0x000e620000201c00 */
[----:B0-----:R-:W-:-:S07]  /*0120*/  DMUL R10, R10, 0.5 ;  /* 0x3fe000000a0a7828 */ /* 0x001fce0000000000 */
[----:B------:R-:W0:Y:S01]  /*0130*/  I2F.F64 R8, R16 ;  /* 0x0000001000087312 */ /* 0x000e220000201c00 */
[----:B-1----:R-:W-:-:S07]  /*0140*/  DMUL R12, R12, 0.5 ;  /* 0x3fe000000c0c7828 */ /* 0x002fce0000000000 */
[----:B------:R-:W1:Y:S01]  /*0150*/  I2F.F64 R6, R17 ;  /* 0x0000001100067312 */ /* 0x000e620000201c00 */
[----:B0-----:R-:W-:Y:S01]  /*0160*/  DMUL R8, R8, R10 ;  /* 0x0000000a08087228 */ /* 0x001fe20000000000 */
[----:B------:R-:W-:Y:S01]  /*0170*/  FSEL R11, RZ, 1.875, P0 ;  /* 0x3ff00000ff0b7808 */ /* 0x000fe20000000000 */
[----:B------:R-:W-:Y:S01]  /*0180*/  IMAD.MOV.U32 R10, RZ, RZ, RZ ;  /* 0x000000ffff0a7224 */ /* 0x000fe200078e00ff */
[----:B-1----:R-:W-:-:S05]  /*0190*/  DFMA R6, R6, R12, R4 ;  /* 0x0000000c0606722b */ /* 0x002fca0000000004 */
[----:B------:R-:W-:-:S05]  /*01a0*/  DFMA R8, R8, R10, R4 ;  /* 0x0000000a0808722b */ /* 0x000fca0000000004 */
[----:B------:R-:W2:Y:S08]  /*01b0*/  F2I.F64.TRUNC R6, R6 ;  /* 0x0000000600067311 */ /* 0x000eb0000030d100 */
[----:B------:R-:W0:Y:S01]  /*01c0*/  F2I.F64.TRUNC R8, R8 ;  /* 0x0000000800087311 */ /* 0x000e22000030d100 */
[----:B--2---:R-:W-:-:S04]  /*01d0*/  IADD3 R10, P2, PT, R6, UR8, RZ ;  /* 0x00000008060a7c10 */ /* 0x004fc8000ff5e0ff */
[----:B------:R-:W-:Y:S02]  /*01e0*/  LEA.HI.X.SX32 R11, R6, UR9, 0x1, P2 ;  /* 0x00000009060b7c11 */ /* 0x000fe400090f0eff */
[----:B0-----:R-:W-:-:S03]  /*01f0*/  IADD3 R4, P1, PT, R8, UR8, RZ ;  /* 0x0000000808047c10 */ /* 0x001fc6000ff3e0ff */
[----:B------:R-:W2:Y:S01]  /*0200*/  LDG.E.S8 R10, desc[UR4][R10.64] ;  /* 0x000000040a0a7981 */ /* 0x000ea2000c1e1300 */
[----:B------:R-:W-:-:S05]  /*0210*/  LEA.HI.X.SX32 R5, R8, UR9, 0x1, P1 ;  /* 0x0000000908057c11 */ /* 0x000fca00088f0eff */
[----:B------:R-:W3:Y:S01]  /*0220*/  LDG.E.U8 R4, desc[UR4][R4.64] ;  /* 0x0000000404047981 */ /* 0x000ee2000c1e1100 */
[----:B------:R-:W-:Y:S01]  /*0230*/  ISETP.GT.U32.AND P1, PT, R0, UR6, PT ;  /* 0x0000000600007c0c */ /* 0x000fe2000bf24070 */
[----:B------:R-:W-:Y:S02]  /*0240*/  IMAD R2, R3, UR6, R2 ;  /* 0x0000000603027c24 */ /* 0x000fe4000f8e0202 */
[----:B--2---:R-:W-:Y:S01]  /*0250*/  VIADD R0, R10, 0xffffffd0 ;  /* 0xffffffd00a007836 */ /* 0x004fe20000000000 */
[----:B---3--:R-:W-:-:S04]  /*0260*/  PRMT R7, R4, 0x8880, RZ ;  /* 0x0000888004077816 */ /* 0x008fc800000000ff */
[----:B------:R-:W-:Y:S01]  /*0270*/  SEL R6, R0, RZ, !P1 ;  /* 0x000000ff00067207 */ /* 0x000fe20004800000 */
[----:B------:R-:W-:-:S03]  /*0280*/  IMAD.MOV.U32 R0, RZ, RZ, R7 ;  /* 0x000000ffff007224 */ /* 0x000fc600078e0007 */
[----:B------:R-:W-:Y:S01]  /*0290*/  SEL R7, R6, RZ, !P0 ;  /* 0x000000ff06077207 */ /* 0x000fe20004000000 */
[----:B------:R-:W-:-:S05]  /*02a0*/  VIADD R0, R0, 0xffffffd0 ;  /* 0xffffffd000007836 */ /* 0x000fca0000000000 */
[----:B------:R-:W-:-:S04]  /*02b0*/  ISETP.NE.AND P0, PT, R7, R0, PT ;  /* 0x000000000700720c */ /* 0x000fc80003f05270 */
[----:B------:R-:W-:-:S13]  /*02c0*/  ISETP.EQ.OR P0, PT, R7, RZ, !P0 ;  /* 0x000000ff0700720c */ /* 0x000fda0004702670 */
[----:B------:R-:W-:Y:S05]  /*02d0*/  @P0 EXIT ;  /* 0x000000000000094d */ /* 0x000fea0003800000 */
[C---:B------:R-:W-:Y:S02]  /*02e0*/  ISETP.GT.AND P0, PT, R0.reuse, R7, PT ;  /* 0x000000070000720c */ /* 0x040fe40003f04270 */
[----:B------:R-:W-:-:S13]  /*02f0*/  ISETP.NE.AND P1, PT, R0, RZ, PT ;  /* 0x000000ff0000720c */ /* 0x000fda0003f25270 */
[----:B------:R-:W-:Y:S05]  /*0300*/  @!P0 EXIT P1 ;  /* 0x000000000000894d */ /* 0x000fea0000800000 */
[----:B------:R-:W0:Y:S02]  /*0310*/  LDCU.64 UR6, c[0x0][0x390] ;  /* 0x00007200ff0677ac */ /* 0x000e240008000a00 */
[----:B0-----:R-:W-:-:S04]  /*0320*/  IADD3 R4, P0, PT, R2, UR6, RZ ;  /* 0x0000000602047c10 */ /* 0x001fc8000ff1e0ff */
[----:B------:R-:W-:-:S05]  /*0330*/  LEA.HI.X.SX32 R5, R2, UR7, 0x1, P0 ;  /* 0x0000000702057c11 */ /* 0x000fca00080f0eff */
[----:B------:R-:W-:Y:S01]  /*0340*/  STG.E.U8 desc[UR4][R4.64], RZ ;  /* 0x000000ff04007986 */ /* 0x000fe2000c101104 */
[----:B------:R-:W-:Y:S05]  /*0350*/  EXIT ;  /* 0x000000000000794d */ /* 0x000fea0003800000 */
.L_x_0:
[----:B------:R-:W-:-:S00]  /*0360*/  BRA `(.L_x_0) ;  /* 0xfffffffc00fc7947 */ /* 0x000fc0000383ffff */
[----:B------:R-:W-:-:S00]  /*0370*/  NOP ;  /* 0x0000000000007918 */ /* 0x000fc00000000000 */
        /* <DEDUP_REMOVED lines=8> */
.L_x_8:


//--------------------- .text._Z7cudaMinPcS_PbPi  --------------------------
	.section	.text._Z7cudaMinPcS_PbPi,"ax",@progbits
	.align	128
        .global         _Z7cudaMinPcS_PbPi
        .type           _Z7cudaMinPcS_PbPi,@function
        .size           _Z7cudaMinPcS_PbPi,(.L_x_9 - _Z7cudaMinPcS_PbPi)
        .other          _Z7cudaMinPcS_PbPi,@"STO_CUDA_ENTRY STV_DEFAULT"
_Z7cudaMinPcS_PbPi:
.text._Z7cudaMinPcS_PbPi:
[----:B------:R-:W-:Y:S08]  /*0000*/  LDC R1, c[0x0][0x37c] ;  /* 0x0000df00ff017b82 */ /* 0x000ff00000000800 */
[----:B------:R-:W0:Y:S01]  /*0010*/  LDC.64 R4, c[0x0][0x398] ;  /* 0x0000e600ff047b82 */ /* 0x000e220000000a00 */
[----:B------:R-:W0:Y:S01]  /*0020*/  LDCU.64 UR4, c[0x0][0x358] ;  /* 0x00006b00ff0477ac */ /* 0x000e220008000a00 */
[----:B------:R-:W1:Y:S06]  /*0030*/  S2R R13, SR_CTAID.X ;  /* 0x00000000000d7919 */ /* 0x000e6c0000002500 */
[----:B------:R-:W1:Y:S08]  /*0040*/  S2UR UR6, SR_CTAID.Y ;  /* 0x00000000000679c3 */ /* 0x000e700000002600 */
[----:B------:R-:W2:Y:S01]  /*0050*/  LDC.64 R2, c[0x0][0x390] ;  /* 0x0000e400ff027b82 */ /* 0x000ea20000000a00 */
[----:B0-----:R-:W1:Y:S02]  /*0060*/  LDG.E R4, desc[UR4][R4.64] ;  /* 0x0000000404047981 */ /* 0x001e64000c1e1900 */
[----:B-1----:R-:W-:-:S05]  /*0070*/  IMAD R0, R4, UR6, R13 ;  /* 0x0000000604007c24 */ /* 0x002fca000f8e020d */
[----:B--2---:R-:W-:-:S04]  /*0080*/  IADD3 R2, P0, PT, R0, R2, RZ ;  /* 0x0000000200027210 */ /* 0x004fc80007f1e0ff */
[----:B------:R-:W-:-:S05]  /*0090*/  LEA.HI.X.SX32 R3, R0, R3, 0x1, P0 ;  /* 0x0000000300037211 */ /* 0x000fca00000f0eff */
[----:B------:R-:W2:Y:S01]  /*00a0*/  LDG.E.U8 R11, desc[UR4][R2.64] ;  /* 0x00000004020b7981 */ /* 0x000ea2000c1e1100 */
[----:B------:R-:W-:Y:S01]  /*00b0*/  LOP3.LUT R7, RZ, R13, RZ, 0x33, !PT ;  /* 0x0000000dff077212 */ /* 0x000fe200078e33ff */
[C---:B------:R-:W-:Y:S01]  /*00c0*/  IMAD.IADD R10, R4.reuse, 0x1, -R13 ;  /* 0x00000001040a7824 */ /* 0x040fe200078e0a0d */
[----:B------:R-:W-:Y:S01]  /*00d0*/  ISETP.GT.U32.AND P0, PT, R13, UR6, PT ;  /* 0x000000060d007c0c */ /* 0x000fe2000bf04070 */
[----:B------:R-:W-:Y:S02]  /*00e0*/  I2F.F64.U32 R8, UR6 ;  /* 0x0000000600087d12 */ /* 0x000fe40008201800 */
[----:B------:R-:W-:-:S06]  /*00f0*/  IMAD.IADD R0, R4, 0x1, R7 ;  /* 0x0000000104007824 */ /* 0x000fcc00078e0207 */
[----:B------:R-:W0:Y:S08]  /*0100*/  I2F.F64 R6, R0 ;  /* 0x0000000000067312 */ /* 0x000e300000201c00 */
[----:B------:R-:W1:Y:S01]  /*0110*/  I2F.F64 R4, R10 ;  /* 0x0000000a00047312 */ /* 0x000e620000201c00 */
[----:B0-----:R-:W-:-:S08]  /*0120*/  DMUL R6, R6, 0.5 ;  /* 0x3fe0000006067828 */ /* 0x001fd00000000000 */
[----:B-1----:R-:W-:Y:S01]  /*0130*/  DFMA R4, R4, R6, R8 ;  /* 0x000000060404722b */ /* 0x002fe20000000008 */
[----:B--2---:R-:W-:Y:S01]  /*0140*/  ISETP.EQ.OR P0, PT, R11, RZ, P0 ;  /* 0x000000ff0b00720c */ /* 0x004fe20000702670 */
[----:B------:R-:W-:-:S12]  /*0150*/  IMAD.MOV.U32 R11, RZ, RZ, 0x1 ;  /* 0x00000001ff0b7424 */ /* 0x000fd800078e00ff */
[----:B------:R-:W-:Y:S05]  /*0160*/  @P0 BRA `(.L_x_1) ;  /* 0x0000000000240947 */ /* 0x000fea0003800000 */
[----:B------:R-:W0:Y:S01]  /*0170*/  LDC.64 R6, c[0x0][0x380] ;  /* 0x0000e000ff067b82 */ /* 0x000e220000000a00 */
[----:B------:R-:W0:Y:S07]  /*0180*/  F2I.F64.TRUNC R4, R4 ;  /* 0x0000000400047311 */ /* 0x000e2e000030d100 */
[----:B------:R-:W1:Y:S01]  /*0190*/  LDC.64 R8, c[0x0][0x388] ;  /* 0x0000e200ff087b82 */ /* 0x000e620000000a00 */
[----:B0-----:R-:W-:-:S04]  /*01a0*/  IADD3 R6, P0, PT, R4, R6, RZ ;  /* 0x0000000604067210 */ /* 0x001fc80007f1e0ff */
[----:B------:R-:W-:-:S06]  /*01b0*/  LEA.HI.X.SX32 R7, R4, R7, 0x1, P0 ;  /* 0x0000000704077211 */ /* 0x000fcc00000f0eff */
[----:B------:R-:W2:Y:S01]  /*01c0*/  LDG.E.U8 R7, desc[UR4][R6.64] ;  /* 0x0000000406077981 */ /* 0x000ea2000c1e1100 */
[----:B-1----:R-:W-:-:S05]  /*01d0*/  IADD3 R8, P0, PT, R8, UR6, RZ ;  /* 0x0000000608087c10 */ /* 0x002fca000ff1e0ff */
[----:B------:R-:W-:-:S05]  /*01e0*/  IMAD.X R9, RZ, RZ, R9, P0 ;  /* 0x000000ffff097224 */ /* 0x000fca00000e0609 */
[----:B--2---:R0:W-:Y:S03]  /*01f0*/  STG.E.U8 desc[UR4][R8.64], R7 ;  /* 0x0000000708007986 */ /* 0x0041e6000c101104 */
.L_x_1:
[----:B------:R-:W-:Y:S01]  /*0200*/  STG.E.U8 desc[UR4][R2.64], R11 ;  /* 0x0000000b02007986 */ /* 0x000fe2000c101104 */
[----:B------:R-:W-:Y:S05]  /*0210*/  EXIT ;  /* 0x000000000000794d */ /* 0x000fea0003800000 */
.L_x_2:
        /* <DEDUP_REMOVED lines=14> */
.L_x_9:


//--------------------- .text._Z14fillInitialRowPcS_Pi --------------------------
	.section	.text._Z14fillInitialRowPcS_Pi,"ax",@progbits
	.align	128
        .global         _Z14fillInitialRowPcS_Pi
        .type           _Z14fillInitialRowPcS_Pi,@function
        .size           _Z14fillInitialRowPcS_Pi,(.L_x_10 - _Z14fillInitialRowPcS_Pi)
        .other          _Z14fillInitialRowPcS_Pi,@"STO_CUDA_ENTRY STV_DEFAULT"
_Z14fillInitialRowPcS_Pi:
.text._Z14fillInitialRowPcS_Pi:
[----:B------:R-:W-:Y:S08]  /*0000*/  LDC R1, c[0x0][0x37c] ;  /* 0x0000df00ff017b82 */ /* 0x000ff00000000800 */
[----:B------:R-:W0:Y:S01]  /*0010*/  LDC.64 R4, c[0x0][0x390] ;  /* 0x0000e400ff047b82 */ /* 0x000e220000000a00 */
[----:B------:R-:W0:Y:S02]  /*0020*/  LDCU.64 UR4, c[0x0][0x358] ;  /* 0x00006b00ff0477ac */ /* 0x000e240008000a00 */
[----:B0-----:R-:W2:Y:S05]  /*0030*/  LDG.E R4, desc[UR4][R4.64] ;  /* 0x0000000404047981 */ /* 0x001eaa000c1e1900 */
[----:B------:R-:W0:Y:S01]  /*0040*/  S2UR UR6, SR_CTAID.X ;  /* 0x00000000000679c3 */ /* 0x000e220000002500 */
[----:B------:R-:W-:Y:S01]  /*0050*/  IMAD.MOV.U32 R16, RZ, RZ, RZ ;  /* 0x000000ffff107224 */ /* 0x000fe200078e00ff */
[----:B------:R-:W0:Y:S06]  /*0060*/  S2R R19, SR_TID.X ;  /* 0x0000000000137919 */ /* 0x000e2c0000002100 */
[----:B------:R-:W0:Y:S02]  /*0070*/  LDC R0, c[0x0][0x360] ;  /* 0x0000d800ff007b82 */ /* 0x000e240000000800 */
[----:B0-----:R-:W-:-:S04]  /*0080*/  IMAD R19, R0, UR6, R19 ;  /* 0x0000000600137c24 */ /* 0x001fc8000f8e0213 */
[----:B------:R-:W-:Y:S01]  /*0090*/  I2F.F64 R8, R19 ;  /* 0x0000001300087312 */ /* 0x000fe20000201c00 */
[----:B------:R-:W-:-:S05]  /*00a0*/  LOP3.LUT R3, RZ, R19, RZ, 0x33, !PT ;  /* 0x00000013ff037212 */ /* 0x000fca00078e33ff */
[C---:B--2---:R-:W-:Y:S02]  /*00b0*/  IMAD.IADD R0, R4.reuse, 0x1, R3 ;  /* 0x0000000104007824 */ /* 0x044fe400078e0203 */
[----:B------:R-:W0:Y:S01]  /*00c0*/  I2F.F64 R12, R4 ;  /* 0x00000004000c7312 */ /* 0x000e220000201c00 */
[C---:B------:R-:W-:Y:S02]  /*00d0*/  IMAD.IADD R18, R4.reuse, 0x1, -R19 ;  /* 0x0000000104127824 */ /* 0x040fe400078e0a13 */
[----:B------:R-:W-:Y:S01]  /*00e0*/  VIADD R5, R4, 0x1 ;  /* 0x0000000104057836 */ /* 0x000fe20000000000 */
[----:B------:R-:W-:-:S04]  /*00f0*/  ISETP.GT.AND P0, PT, R0, R19, PT ;  /* 0x000000130000720c */ /* 0x000fc80003f04270 */
[----:B------:R-:W1:Y:S01]  /*0100*/  I2F.F64 R6, R0 ;  /* 0x0000000000067312 */ /* 0x000e620000201c00 */
[----:B------:R-:W-:Y:S01]  /*0110*/  FSEL R17, RZ, 1.875, !P0 ;  /* 0x3ff00000ff117808 */ /* 0x000fe20004000000 */
[----:B0-----:R-:W-:-:S06]  /*0120*/  DMUL R12, R12, 0.5 ;  /* 0x3fe000000c0c7828 */ /* 0x001fcc0000000000 */
[----:B------:R-:W0:Y:S01]  /*0130*/  I2F.F64 R2, R18 ;  /* 0x0000001200027312 */ /* 0x000e220000201c00 */
[----:B-1----:R-:W-:-:S07]  /*0140*/  DMUL R6, R6, 0.5 ;  /* 0x3fe0000006067828 */ /* 0x002fce0000000000 */
[----:B------:R-:W1:Y:S01]  /*0150*/  I2F.F64 R10, R5 ;  /* 0x00000005000a7312 */ /* 0x000e620000201c00 */
[----:B0-----:R-:W-:Y:S02]  /*0160*/  DMUL R14, R2, R6 ;  /* 0x00000006020e7228 */ /* 0x001fe40000000000 */
[----:B------:R-:W0:Y:S06]  /*0170*/  LDC.64 R6, c[0x0][0x388] ;  /* 0x0000e200ff067b82 */ /* 0x000e2c0000000a00 */
[--C-:B------:R-:W-:Y:S02]  /*0180*/  DFMA R14, R14, R16, R8.reuse ;  /* 0x000000100e0e722b */ /* 0x100fe40000000008 */
[----:B------:R-:W2:Y:S01]  /*0190*/  LDC.64 R2, c[0x0][0x380] ;  /* 0x0000e000ff027b82 */ /* 0x000ea20000000a00 */
[----:B-1----:R-:W-:-:S07]  /*01a0*/  DFMA R10, R10, R12, R8 ;  /* 0x0000000c0a0a722b */ /* 0x002fce0000000008 */
[----:B------:R-:W2:Y:S08]  /*01b0*/  F2I.F64.TRUNC R14, R14 ;  /* 0x0000000e000e7311 */ /* 0x000eb0000030d100 */
[----:B------:R-:W1:Y:S01]  /*01c0*/  F2I.F64.TRUNC R10, R10 ;  /* 0x0000000a000a7311 */ /* 0x000e62000030d100 */
[----:B0-----:R-:W-:-:S04]  /*01d0*/  IADD3 R8, P2, PT, R4, R6, RZ ;  /* 0x0000000604087210 */ /* 0x001fc80007f5e0ff */
[-C--:B------:R-:W-:Y:S02]  /*01e0*/  LEA.HI.X.SX32 R9, R4, R7.reuse, 0x1, P2 ;  /* 0x0000000704097211 */ /* 0x080fe400010f0eff */
[----:B------:R-:W-:Y:S02]  /*01f0*/  IADD3 R6, P2, PT, R0, R6, RZ ;  /* 0x0000000600067210 */ /* 0x000fe40007f5e0ff */
[----:B--2---:R-:W-:Y:S02]  /*0200*/  IADD3 R12, P1, PT, R14, R2, RZ ;  /* 0x000000020e0c7210 */ /* 0x004fe40007f3e0ff */
[----:B------:R-:W-:Y:S01]  /*0210*/  LEA.HI.X.SX32 R7, R0, R7, 0x1, P2 ;  /* 0x0000000700077211 */ /* 0x000fe200010f0eff */
[----:B------:R-:W2:Y:S01]  /*0220*/  LDG.E.U8 R9, desc[UR4][R8.64] ;  /* 0x0000000408097981 */ /* 0x000ea2000c1e1100 */
[----:B------:R-:W-:-:S03]  /*0230*/  LEA.HI.X.SX32 R13, R14, R3, 0x1, P1 ;  /* 0x000000030e0d7211 */ /* 0x000fc600008f0eff */
[----:B------:R-:W2:Y:S04]  /*0240*/  LDG.E.U8 R6, desc[UR4][R6.64] ;  /* 0x0000000406067981 */ /* 0x000ea8000c1e1100 */
[----:B------:R-:W3:Y:S01]  /*0250*/  LDG.E.U8 R12, desc[UR4][R12.64] ;  /* 0x000000040c0c7981 */ /* 0x000ee2000c1e1100 */
[----:B-1----:R-:W-:-:S04]  /*0260*/  IADD3 R2, P1, PT, R10, R2, RZ ;  /* 0x000000020a027210 */ /* 0x002fc80007f3e0ff */
[----:B------:R-:W-:-:S05]  /*0270*/  LEA.HI.X.SX32 R3, R10, R3, 0x1, P1 ;  /* 0x000000030a037211 */ /* 0x000fca00008f0eff */
[----:B------:R-:W4:Y:S01]  /*0280*/  LDG.E.U8 R5, desc[UR4][R2.64] ;  /* 0x0000000402057981 */ /* 0x000f22000c1e1100 */
[----:B---3--:R-:W-:Y:S01]  /*0290*/  VIADD R0, R12, 0x1 ;  /* 0x000000010c007836 */ /* 0x008fe20000000000 */
[----:B--2---:R-:W-:-:S04]  /*02a0*/  ISETP.NE.AND P1, PT, R6, R9, PT ;  /* 0x000000090600720c */ /* 0x004fc80003f25270 */
[----:B------:R-:W-:-:S04]  /*02b0*/  SEL R0, R0, 0x32, P0 ;  /* 0x0000003200007807 */ /* 0x000fc80000000000 */
[----:B------:R-:W-:-:S05]  /*02c0*/  SEL R0, R0, 0x31, !P1 ;  /* 0x0000003100007807 */ /* 0x000fca0004800000 */
[----:B----4-:R-:W-:-:S05]  /*02d0*/  IMAD.IADD R5, R0, 0x1, R5 ;  /* 0x0000000100057824 */ /* 0x010fca00078e0205 */
[----:B------:R-:W-:Y:S01]  /*02e0*/  STG.E.U8 desc[UR4][R2.64], R5 ;  /* 0x0000000502007986 */ /* 0x000fe2000c101104 */
[----:B------:R-:W-:Y:S05]  /*02f0*/  EXIT ;  /* 0x000000000000794d */ /* 0x000fea0003800000 */
.L_x_3:
        /* <DEDUP_REMOVED lines=16> */
.L_x_10:


//--------------------- .text._Z7fillRowPcS_Pi    --------------------------
	.section	.text._Z7fillRowPcS_Pi,"ax",@progbits
	.align	128
        .global         _Z7fillRowPcS_Pi
        .type           _Z7fillRowPcS_Pi,@function
        .size           _Z7fillRowPcS_Pi,(.L_x_11 - _Z7fillRowPcS_Pi)
        .other          _Z7fillRowPcS_Pi,@"STO_CUDA_ENTRY STV_DEFAULT"
_Z7fillRowPcS_Pi:
.text._Z7fillRowPcS_Pi:
        /* <DEDUP_REMOVED lines=10> */
[----:B------:R-:W-:Y:S01]  /*00a0*/  LOP3.LUT R3, RZ, R19, RZ, 0x33, !PT ;  /* 0x00000013ff037212 */ /* 0x000fe200078e33ff */
[----:B--2---:R-:W-:-:S06]  /*00b0*/  VIADD R18, R4, 0xffffffff ;  /* 0xffffffff04127836 */ /* 0x004fcc0000000000 */
[----:B------:R-:W-:Y:S01]  /*00c0*/  I2F.F64 R10, R4 ;  /* 0x00000004000a7312 */ /* 0x000fe20000201c00 */
[--C-:B------:R-:W-:Y:S02]  /*00d0*/  IMAD.IADD R20, R4, 0x1, R3.reuse ;  /* 0x0000000104147824 */ /* 0x100fe400078e0203 */
[----:B------:R-:W-:-:S05]  /*00e0*/  IMAD.IADD R0, R18, 0x1, R3 ;  /* 0x0000000112007824 */ /* 0x000fca00078e0203 */
[----:B------:R-:W0:Y:S01]  /*00f0*/  I2F.F64 R6, R0 ;  /* 0x0000000000067312 */ /* 0x000e220000201c00 */
[----:B------:R-:W-:-:S04]  /*0100*/  ISETP.GT.AND P0, PT, R0, R19, PT ;  /* 0x000000130000720c */ /* 0x000fc80003f04270 */
[----:B------:R-:W-:-:S03]  /*0110*/  FSEL R17, RZ, 1.875, !P0 ;  /* 0x3ff00000ff117808 */ /* 0x000fc60004000000 */
[----:B------:R-:W1:Y:S01]  /*0120*/  I2F.F64 R2, R20 ;  /* 0x0000001400027312 */ /* 0x000e620000201c00 */
[----:B0-----:R-:W-:-:S07]  /*0130*/  DMUL R6, R6, 0.5 ;  /* 0x3fe0000006067828 */ /* 0x001fce0000000000 */
[----:B------:R-:W0:Y:S01]  /*0140*/  I2F.F64 R12, R18 ;  /* 0x00000012000c7312 */ /* 0x000e220000201c00 */
[----:B-1----:R-:W-:Y:S02]  /*0150*/  DMUL R14, R2, R6 ;  /* 0x00000006020e7228 */ /* 0x002fe40000000000 */
[----:B------:R-:W1:Y:S06]  /*0160*/  LDC.64 R6, c[0x0][0x388] ;  /* 0x0000e200ff067b82 */ /* 0x000e6c0000000a00 */
[----:B------:R-:W-:Y:S02]  /*0170*/  DFMA R14, R14, R16, R8 ;  /* 0x000000100e0e722b */ /* 0x000fe40000000008 */
[----:B------:R-:W2:Y:S01]  /*0180*/  LDC.64 R2, c[0x0][0x380] ;  /* 0x0000e000ff027b82 */ /* 0x000ea20000000a00 */
[----:B0-----:R-:W-:-:S07]  /*0190*/  DMUL R12, R12, 0.5 ;  /* 0x3fe000000c0c7828 */ /* 0x001fce0000000000 */
[----:B------:R-:W2:Y:S01]  /*01a0*/  F2I.F64.TRUNC R14, R14 ;  /* 0x0000000e000e7311 */ /* 0x000ea2000030d100 */
[----:B------:R-:W-:Y:S01]  /*01b0*/  DFMA R10, R10, R12, R8 ;  /* 0x0000000c0a0a722b */ /* 0x000fe20000000008 */
[----:B-1----:R-:W-:-:S09]  /*01c0*/  IADD3 R8, P2, PT, R4, R6, RZ ;  /* 0x0000000604087210 */ /* 0x002fd20007f5e0ff */
[----:B------:R-:W0:Y:S01]  /*01d0*/  F2I.F64.TRUNC R10, R10 ;  /* 0x0000000a000a7311 */ /* 0x000e22000030d100 */
        /* <DEDUP_REMOVED lines=8> */
[----:B0-----:R-:W-:-:S04]  /*0260*/  IADD3 R2, P1, PT, R10, R2, RZ ;  /* 0x000000020a027210 */ /* 0x001fc80007f3e0ff */
        /* <DEDUP_REMOVED lines=9> */
.L_x_4:
        /* <DEDUP_REMOVED lines=16> */
.L_x_11:


//--------------------- .text._Z7cudaMaxPcPbPiS_  --------------------------
	.section	.text._Z7cudaMaxPcPbPiS_,"ax",@progbits
	.align	128
        .global         _Z7cudaMaxPcPbPiS_
        .type           _Z7cudaMaxPcPbPiS_,@function
        .size           _Z7cudaMaxPcPbPiS_,(.L_x_12 - _Z7cudaMaxPcPbPiS_)
        .other          _Z7cudaMaxPcPbPiS_,@"STO_CUDA_ENTRY STV_DEFAULT"
_Z7cudaMaxPcPbPiS_:
.text._Z7cudaMaxPcPbPiS_:
[----:B------:R-:W-:Y:S08]  /*0000*/  LDC R1, c[0x0][0x37c] ;  /* 0x0000df00ff017b82 */ /* 0x000ff00000000800 */
[----:B------:R-:W0:Y:S01]  /*0010*/  S2UR UR4, SR_CTAID.X ;  /* 0x00000000000479c3 */ /* 0x000e220000002500 */
[----:B------:R-:W0:Y:S01]  /*0020*/  LDCU.64 UR6, c[0x0][0x388] ;  /* 0x00007100ff0677ac */ /* 0x000e220008000a00 */
[----:B------:R-:W1:Y:S01]  /*0030*/  LDCU.64 UR8, c[0x0][0x358] ;  /* 0x00006b00ff0877ac */ /* 0x000e620008000a00 */
[----:B0-----:R-:W-:-:S04]  /*0040*/  UIADD3 UR5, UP0, UPT, UR4, UR6, URZ ;  /* 0x0000000604057290 */ /* 0x001fc8000ff1e0ff */
[----:B------:R-:W-:Y:S02]  /*0050*/  UIADD3.X UR6, UPT, UPT, URZ, UR7, URZ, UP0, !UPT ;  /* 0x00000007ff067290 */ /* 0x000fe400087fe4ff */
[----:B------:R-:W-:-:S04]  /*0060*/  IMAD.U32 R2, RZ, RZ, UR5 ;  /* 0x00000005ff027e24 */ /* 0x000fc8000f8e00ff */
[----:B------:R-:W-:-:S05]  /*0070*/  IMAD.U32 R3, RZ, RZ, UR6 ;  /* 0x00000006ff037e24 */ /* 0x000fca000f8e00ff */
[----:B-1----:R-:W2:Y:S01]  /*0080*/  LDG.E.U8 R0, desc[UR8][R2.64] ;  /* 0x0000000802007981 */ /* 0x002ea2000c1e1100 */
[----:B------:R-:W-:Y:S01]  /*0090*/  HFMA2 R10, -RZ, RZ, 0, 5.9604644775390625e-08 ;  /* 0x00000001ff0a7431 */ /* 0x000fe200000001ff */
[----:B--2---:R-:W-:-:S13]  /*00a0*/  ISETP.NE.AND P0, PT, R0, RZ, PT ;  /* 0x000000ff0000720c */ /* 0x004fda0003f05270 */
[----:B------:R-:W-:Y:S05]  /*00b0*/  @!P0 BRA `(.L_x_5) ;  /* 0x0000000000388947 */ /* 0x000fea0003800000 */
[----:B------:R-:W0:Y:S01]  /*00c0*/  LDCU.64 UR6, c[0x0][0x380] ;  /* 0x00007000ff0677ac */ /* 0x000e220008000a00 */
[----:B------:R-:W1:Y:S08]  /*00d0*/  LDC.64 R4, c[0x0][0x390] ;  /* 0x0000e400ff047b82 */ /* 0x000e700000000a00 */
[----:B------:R-:W2:Y:S01]  /*00e0*/  LDC.64 R8, c[0x0][0x398] ;  /* 0x0000e600ff087b82 */ /* 0x000ea20000000a00 */
[----:B0-----:R-:W-:-:S04]  /*00f0*/  UIADD3 UR4, UP0, UPT, UR4, UR6, URZ ;  /* 0x0000000604047290 */ /* 0x001fc8000ff1e0ff */
[----:B------:R-:W-:Y:S01]  /*0100*/  UIADD3.X UR5, UPT, UPT, URZ, UR7, URZ, UP0, !UPT ;  /* 0x00000007ff057290 */ /* 0x000fe200087fe4ff */
[----:B-1----:R-:W2:Y:S01]  /*0110*/  LDG.E R0, desc[UR8][R4.64] ;  /* 0x0000000804007981 */ /* 0x002ea2000c1e1900 */
[----:B------:R-:W-:-:S04]  /*0120*/  IMAD.U32 R6, RZ, RZ, UR4 ;  /* 0x00000004ff067e24 */ /* 0x000fc8000f8e00ff */
[----:B------:R-:W-:-:S06]  /*0130*/  MOV R7, UR5 ;  /* 0x0000000500077c02 */ /* 0x000fcc0008000f00 */
[----:B------:R-:W3:Y:S01]  /*0140*/  LDG.E.U8 R7, desc[UR8][R6.64] ;  /* 0x0000000806077981 */ /* 0x000ee2000c1e1100 */
[C---:B--2---:R-:W-:Y:S01]  /*0150*/  IADD3 R8, P0, PT, R0.reuse, R8, RZ ;  /* 0x0000000800087210 */ /* 0x044fe20007f1e0ff */
[----:B------:R-:W-:-:S03]  /*0160*/  VIADD R11, R0, 0x1 ;  /* 0x00000001000b7836 */ /* 0x000fc60000000000 */
[----:B------:R-:W-:Y:S02]  /*0170*/  LEA.HI.X.SX32 R9, R0, R9, 0x1, P0 ;  /* 0x0000000900097211 */ /* 0x000fe400000f0eff */
[----:B------:R0:W-:Y:S04]  /*0180*/  STG.E desc[UR8][R4.64], R11 ;  /* 0x0000000b04007986 */ /* 0x0001e8000c101908 */
[----:B---3--:R0:W-:Y:S03]  /*0190*/  STG.E.U8 desc[UR8][R8.64], R7 ;  /* 0x0000000708007986 */ /* 0x0081e6000c101108 */
.L_x_5:
[----:B------:R-:W-:Y:S01]  /*01a0*/  STG.E.U8 desc[UR8][R2.64], R10 ;  /* 0x0000000a02007986 */ /* 0x000fe2000c101108 */
[----:B------:R-:W-:Y:S05]  /*01b0*/  EXIT ;  /* 0x000000000000794d */ /* 0x000fea0003800000 */
.L_x_6:
        /* <DEDUP_REMOVED lines=12> */
.L_x_12:


//--------------------- .text._Z10maxComparePcPbPi --------------------------
	.section	.text._Z10maxComparePcPbPi,"ax",@progbits
	.align	128
        .global         _Z10maxComparePcPbPi
        .type           _Z10maxComparePcPbPi,@function
        .size           _Z10maxComparePcPbPi,(.L_x_13 - _Z10maxComparePcPbPi)
        .other          _Z10maxComparePcPbPi,@"STO_CUDA_ENTRY STV_DEFAULT"
_Z10maxComparePcPbPi:
.text._Z10maxComparePcPbPi:
[----:B------:R-:W-:Y:S01]  /*0000*/  LDC R1, c[0x0][0x37c] ;  /* 0x0000df00ff017b82 */ /* 0x000fe20000000800 */
[----:B------:R-:W0:Y:S07]  /*0010*/  S2R R0, SR_TID.X ;  /* 0x0000000000007919 */ /* 0x000e2e0000002100 */
[----:B------:R-:W0:Y:S01]  /*0020*/  LDC R3, c[0x0][0x360] ;  /* 0x0000d800ff037b82 */ /* 0x000e220000000800 */
[----:B------:R-:W1:Y:S07]  /*0030*/  S2R R5, SR_TID.Y ;  /* 0x0000000000057919 */ /* 0x000e6e0000002200 */
[----:B------:R-:W0:Y:S08]  /*0040*/  S2UR UR4, SR_CTAID.X ;  /* 0x00000000000479c3 */ /* 0x000e300000002500 */
[----:B------:R-:W1:Y:S08]  /*0050*/  S2UR UR5, SR_CTAID.Y ;  /* 0x00000000000579c3 */ /* 0x000e700000002600 */
[----:B------:R-:W1:Y:S01]  /*0060*/  LDC R2, c[0x0][0x364] ;  /* 0x0000d900ff027b82 */ /* 0x000e620000000800 */
[----:B0-----:R-:W-:-:S02]  /*0070*/  IMAD R0, R3, UR4, R0 ;  /* 0x0000000403007c24 */ /* 0x001fc4000f8e0200 */
[----:B-1----:R-:W-:-:S05]  /*0080*/  IMAD R5, R2, UR5, R5 ;  /* 0x0000000502057c24 */ /* 0x002fca000f8e0205 */
[----:B------:R-:W-:-:S13]  /*0090*/  ISETP.NE.AND P0, PT, R0, R5, PT ;  /* 0x000000050000720c */ /* 0x000fda0003f05270 */
[----:B------:R-:W-:Y:S05]  /*00a0*/  @!P0 EXIT ;  /* 0x000000000000894d */ /* 0x000fea0003800000 */
[----:B------:R-:W0:Y:S01]  /*00b0*/  LDCU.64 UR6, c[0x0][0x380] ;  /* 0x00007000ff0677ac */ /* 0x000e220008000a00 */
[----:B------:R-:W-:Y:S01]  /*00c0*/  SHF.R.S32.HI R6, RZ, 0x1f, R0 ;  /* 0x0000001fff067819 */ /* 0x000fe20000011400 */
[----:B------:R-:W1:Y:S01]  /*00d0*/  LDCU.64 UR4, c[0x0][0x358] ;  /* 0x00006b00ff0477ac */ /* 0x000e620008000a00 */
[----:B0-----:R-:W-:Y:S02]  /*00e0*/  IADD3 R4, P1, PT, R5, UR6, RZ ;  /* 0x0000000605047c10 */ /* 0x001fe4000ff3e0ff */
[----:B------:R-:W-:-:S03]  /*00f0*/  IADD3 R2, P0, PT, R0, UR6, RZ ;  /* 0x0000000600027c10 */ /* 0x000fc6000ff1e0ff */
[----:B------:R-:W-:Y:S01]  /*0100*/  IMAD.X R5, RZ, RZ, UR7, P1 ;  /* 0x00000007ff057e24 */ /* 0x000fe200088e06ff */
[----:B------:R-:W-:-:S05]  /*0110*/  IADD3.X R3, PT, PT, R6, UR7, RZ, P0, !PT ;  /* 0x0000000706037c10 */ /* 0x000fca00087fe4ff */
[----:B-1----:R-:W2:Y:S04]  /*0120*/  LDG.E.S8 R2, desc[UR4][R2.64] ;  /* 0x0000000402027981 */ /* 0x002ea8000c1e1300 */
[----:B------:R-:W2:Y:S02]  /*0130*/  LDG.E.S8 R5, desc[UR4][R4.64] ;  /* 0x0000000404057981 */ /* 0x000ea4000c1e1300 */
[----:B--2---:R-:W-:-:S13]  /*0140*/  ISETP.GE.AND P0, PT, R2, R5, PT ;  /* 0x000000050200720c */ /* 0x004fda0003f06270 */
[----:B------:R-:W-:Y:S05]  /*0150*/  @P0 EXIT ;  /* 0x000000000000094d */ /* 0x000fea0003800000 */
[----:B------:R-:W0:Y:S02]  /*0160*/  LDCU.64 UR6, c[0x0][0x388] ;  /* 0x00007100ff0677ac */ /* 0x000e240008000a00 */
[----:B0-----:R-:W-:-:S04]  /*0170*/  IADD3 R2, P0, PT, R0, UR6, RZ ;  /* 0x0000000600027c10 */ /* 0x001fc8000ff1e0ff */
[----:B------:R-:W-:-:S05]  /*0180*/  IADD3.X R3, PT, PT, R6, UR7, RZ, P0, !PT ;  /* 0x0000000706037c10 */ /* 0x000fca00087fe4ff */
[----:B------:R-:W-:Y:S01]  /*0190*/  STG.E.U8 desc[UR4][R2.64], RZ ;  /* 0x000000ff02007986 */ /* 0x000fe2000c101104 */
[----:B------:R-:W-:Y:S05]  /*01a0*/  EXIT ;  /* 0x000000000000794d */ /* 0x000fea0003800000 */
.L_x_7:
        /* <DEDUP_REMOVED lines=13> */
.L_x_13:


//--------------------- .nv.shared.reserved.0     --------------------------
	.section	.nv.shared.reserved.0,"aw",@nobits
	.weak		__nv_reservedSMEM_offset_0_alias
	.size		__nv_reservedSMEM_offset_0_alias, 0, 64
	.other		__nv_reservedSMEM_offset_0_alias,@"STO_CUDA_RESERVED_SHARED STV_DEFAULT"
__nv_reservedSMEM_offset_0_alias:
	.zero		0
	.zero		64


//--------------------- .nv.constant0._Z10minComparePcS_PbPi --------------------------
	.section	.nv.constant0._Z10minComparePcS_PbPi,"a",@progbits
	.sectionflags	@""
	.align	4
.nv.constant0._Z10minComparePcS_PbPi:
	.zero		928


//--------------------- .nv.constant0._Z7cudaMinPcS_PbPi --------------------------
	.section	.nv.constant0._Z7cudaMinPcS_PbPi,"a",@progbits
	.sectionflags	@""
	.align	4
.nv.constant0._Z7cudaMinPcS_PbPi:
	.zero		928


//--------------------- .nv.constant0._Z14fillInitialRowPcS_Pi --------------------------
	.section	.nv.constant0._Z14fillInitialRowPcS_Pi,"a",@progbits
	.sectionflags	@""
	.align	4
.nv.constant0._Z14fillInitialRowPcS_Pi:
	.zero		920


//--------------------- .nv.constant0._Z7fillRowPcS_Pi --------------------------
	.section	.nv.constant0._Z7fillRowPcS_Pi,"a",@progbits
	.sectionflags	@""
	.align	4
.nv.constant0._Z7fillRowPcS_Pi:
	.zero		920


//--------------------- .nv.constant0._Z7cudaMaxPcPbPiS_ --------------------------
	.section	.nv.constant0._Z7cudaMaxPcPbPiS_,"a",@progbits
	.sectionflags	@""
	.align	4
.nv.constant0._Z7cudaMaxPcPbPiS_:
	.zero		928


//--------------------- .nv.constant0._Z10maxComparePcPbPi --------------------------
	.section	.nv.constant0._Z10maxComparePcPbPi,"a",@progbits
	.sectionflags	@""
	.align	4
.nv.constant0._Z10maxComparePcPbPi:
	.zero		920


//--------------------- SYMBOLS --------------------------

	.type		.nv.reservedSmem.offset0,@object
	.size		.nv.reservedSmem.offset0,0x4
